	.headerflags	@"EF_CUDA_TEXMODE_UNIFIED EF_CUDA_64BIT_ADDRESS EF_CUDA_SM86 EF_CUDA_VIRTUAL_SM(EF_CUDA_SM86)"
	.elftype	@"ET_EXEC"


//--------------------- .nv.info                  --------------------------
	.section	.nv.info,"",@"SHT_CUDA_INFO"
	.align	4


	//----- nvinfo : EIATTR_REGCOUNT
	.align		4
        /*0000*/ 	.byte	0x04, 0x2f
        /*0002*/ 	.short	(.L_1 - .L_0)
	.align		4
.L_0:
        /*0004*/ 	.word	index@(triton_poi_fused__to_copy_6)
        /*0008*/ 	.word	0x00000008


	//----- nvinfo : EIATTR_MIN_STACK_SIZE
	.align		4
.L_1:
        /*000c*/ 	.byte	0x04, 0x12
        /*000e*/ 	.short	(.L_3 - .L_2)
	.align		4
.L_2:
        /*0010*/ 	.word	index@(triton_poi_fused__to_copy_6)
        /*0014*/ 	.word	0x00000000


	//----- nvinfo : EIATTR_FRAME_SIZE
	.align		4
.L_3:
        /*0018*/ 	.byte	0x04, 0x11
        /*001a*/ 	.short	(.L_5 - .L_4)
	.align		4
.L_4:
        /*001c*/ 	.word	index@(triton_poi_fused__to_copy_6)
        /*0020*/ 	.word	0x00000000


	//----- nvinfo : EIATTR_MIN_STACK_SIZE
	.align		4
.L_5:
        /*0024*/ 	.byte	0x04, 0x12
        /*0026*/ 	.short	(.L_7 - .L_6)
	.align		4
.L_6:
        /*0028*/ 	.word	index@(triton_poi_fused__to_copy_6)
        /*002c*/ 	.word	0x00000000
.L_7:


//--------------------- .nv.info.triton_poi_fused__to_copy_6 --------------------------
	.section	.nv.info.triton_poi_fused__to_copy_6,"",@"SHT_CUDA_INFO"
	.sectionflags	@""
	.align	4


	//----- nvinfo : EIATTR_CUDA_API_VERSION
	.align		4
        /*0000*/ 	.byte	0x04, 0x37
        /*0002*/ 	.short	(.L_9 - .L_8)
.L_8:
        /*0004*/ 	.word	0x0000007c


	//----- nvinfo : EIATTR_SW2861232_WAR
	.align		4
.L_9:
        /*0008*/ 	.byte	0x01, 0x35
	.zero		2


	//----- nvinfo : EIATTR_PARAM_CBANK
	.align		4
        /*000c*/ 	.byte	0x04, 0x0a
        /*000e*/ 	.short	(.L_11 - .L_10)
	.align		4
.L_10:
        /*0010*/ 	.word	index@(.nv.constant0.triton_poi_fused__to_copy_6)
        /*0014*/ 	.short	0x0160
        /*0016*/ 	.short	0x0020


	//----- nvinfo : EIATTR_CBANK_PARAM_SIZE
	.align		4
.L_11:
        /*0018*/ 	.byte	0x03, 0x19
        /*001a*/ 	.short	0x0020


	//----- nvinfo : EIATTR_KPARAM_INFO
	.align		4
        /*001c*/ 	.byte	0x04, 0x17
        /*001e*/ 	.short	(.L_13 - .L_12)
.L_12:
        /*0020*/ 	.word	0x00000000
        /*0024*/ 	.short	0x0003
        /*0026*/ 	.short	0x0018
        /*0028*/ 	.byte	0x00, 0xf4, 0x21, 0x00


	//----- nvinfo : EIATTR_KPARAM_INFO
	.align		4
.L_13:
        /*002c*/ 	.byte	0x04, 0x17
        /*002e*/ 	.short	(.L_15 - .L_14)
.L_14:
        /*0030*/ 	.word	0x00000000
        /*0034*/ 	.short	0x0002
        /*0036*/ 	.short	0x0010
        /*0038*/ 	.byte	0x00, 0xf0, 0x11, 0x00


	//----- nvinfo : EIATTR_KPARAM_INFO
	.align		4
.L_15:
        /*003c*/ 	.byte	0x04, 0x17
        /*003e*/ 	.short	(.L_17 - .L_16)
.L_16:
        /*0040*/ 	.word	0x00000000
        /*0044*/ 	.short	0x0001
        /*0046*/ 	.short	0x0008
        /*0048*/ 	.byte	0x00, 0xf4, 0x21, 0x00


	//----- nvinfo : EIATTR_KPARAM_INFO
	.align		4
.L_17:
        /*004c*/ 	.byte	0x04, 0x17
        /*004e*/ 	.short	(.L_19 - .L_18)
.L_18:
        /*0050*/ 	.word	0x00000000
        /*0054*/ 	.short	0x0000
        /*0056*/ 	.short	0x0000
        /*0058*/ 	.byte	0x00, 0xf4, 0x21, 0x00


	//----- nvinfo : EIATTR_MAXREG_COUNT
	.align		4
.L_19:
        /*005c*/ 	.byte	0x03, 0x1b
        /*005e*/ 	.short	0x00ff


	//----- nvinfo : EIATTR_EXIT_INSTR_OFFSETS
	.align		4
        /*0060*/ 	.byte	0x04, 0x1c
        /*0062*/ 	.short	(.L_21 - .L_20)


	//   ....[0]....
.L_20:
        /*0064*/ 	.word	0x000000f0


	//   ....[1]....
        /*0068*/ 	.word	0x00000130


	//----- nvinfo : EIATTR_REQNTID
	.align		4
.L_21:
        /*006c*/ 	.byte	0x04, 0x10
        /*006e*/ 	.short	(.L_23 - .L_22)
.L_22:
        /*0070*/ 	.word	0x00000080
        /*0074*/ 	.word	0x00000001
        /*0078*/ 	.word	0x00000001


	//----- nvinfo : EIATTR_CRS_STACK_SIZE
	.align		4
.L_23:
        /*007c*/ 	.byte	0x04, 0x1e
        /*007e*/ 	.short	(.L_25 - .L_24)
.L_24:
        /*0080*/ 	.word	0x00000000
.L_25:


//--------------------- .nv.callgraph             --------------------------
	.section	.nv.callgraph,"",@"SHT_CUDA_CALLGRAPH"
	.align	4
	.sectionentsize	8
	.align		4
        /*0000*/ 	.word	0x00000000
	.align		4
        /*0004*/ 	.word	0xffffffff
	.align		4
        /*0008*/ 	.word	0x00000000
	.align		4
        /*000c*/ 	.word	0xfffffffe
	.align		4
        /*0010*/ 	.word	0x00000000
	.align		4
        /*0014*/ 	.word	0xfffffffd
	.align		4
        /*0018*/ 	.word	0x00000000
	.align		4
        /*001c*/ 	.word	0xfffffffc


//--------------------- .nv.rel.action            --------------------------
	.section	.nv.rel.action,"",@"SHT_CUDA_RELOCINFO"
	.align	8
	.sectionentsize	8
        /*0000*/ 	.byte	0x73, 0x00, 0x00, 0x00, 0x00, 0x00, 0x00, 0x00, 0x00, 0x00, 0x00, 0x11, 0x25, 0x00, 0x05, 0x36


//--------------------- .nv.constant0.triton_poi_fused__to_copy_6 --------------------------
	.section	.nv.constant0.triton_poi_fused__to_copy_6,"a",@progbits
	.sectionflags	@""
	.align	4
.nv.constant0.triton_poi_fused__to_copy_6:
	.zero		384


//--------------------- .text.triton_poi_fused__to_copy_6 --------------------------
	.section	.text.triton_poi_fused__to_copy_6,"ax",@progbits
	.sectioninfo	@"SHI_REGISTERS=8"
	.align	128
        .global         triton_poi_fused__to_copy_6
        .type           triton_poi_fused__to_copy_6,@function
        .size           triton_poi_fused__to_copy_6,(.L_x_3 - triton_poi_fused__to_copy_6)
        .other          triton_poi_fused__to_copy_6,@"STO_CUDA_ENTRY STV_DEFAULT"
triton_poi_fused__to_copy_6:
.text.triton_poi_fused__to_copy_6:
[----:B------:R-:W-:Y:S02]  /*0000*/  IMAD.MOV.U32 R1, RZ, RZ, c[0x0][0x28] ;  /* 0x00000a00ff017624 */ /* 0x000fe400078e00ff */
[----:B------:R-:W0:Y:S01]  /*0010*/  S2R R0, SR_TID.X ;  /* 0x0000000000007919 */ /* 0x000e220000002100 */
[----:B------:R-:W-:Y:S01]  /*0020*/  ULDC.64 UR4, c[0x0][0x118] ;  /* 0x0000460000047ab9 */ /* 0x000fe20000000a00 */
[----:B------:R-:W-:Y:S01]  /*0030*/  BSSY B0, `(.L_x_0) ;  /* 0x000000b000007945 */ /* 0x000fe20003800000 */
[----:B------:R-:W-:Y:S01]  /*0040*/  IMAD.MOV.U32 R5, RZ, RZ, 0x2 ;  /* 0x00000002ff057424 */ /* 0x000fe200078e00ff */
[----:B------:R-:W1:Y:S01]  /*0050*/  S2R R3, SR_CTAID.X ;  /* 0x0000000000037919 */ /* 0x000e620000002500 */
[----:B------:R-:W-:Y:S02]  /*0060*/  MOV R2, RZ ;  /* 0x000000ff00027202 */ /* 0x000fe40000000f00 */
[----:B0-----:R-:W-:-:S04]  /*0070*/  LOP3.LUT R0, R0, 0x7f, RZ, 0xc0, !PT ;  /* 0x0000007f00007812 */ /* 0x001fc800078ec0ff */
[----:B-1----:R-:W-:-:S04]  /*0080*/  LEA R0, R3, R0, 0x7 ;  /* 0x0000000003007211 */ /* 0x002fc800078e38ff */
[----:B------:R-:W-:-:S13]  /*0090*/  ISETP.GE.AND P0, PT, R0, 0x5580, PT ;  /* 0x000055800000780c */ /* 0x000fda0003f06270 */
[----:B------:R-:W-:Y:S05]  /*00a0*/  @P0 BRA `(.L_x_1) ;  /* 0x0000003000000947 */ /* 0x000fea0003800000 */
[----:B------:R-:W-:-:S04]  /*00b0*/  IMAD.MOV.U32 R3, RZ, RZ, 0x4 ;  /* 0x00000004ff037424 */ /* 0x000fc800078e00ff */
[----:B------:R-:W-:-:S06]  /*00c0*/  IMAD.WIDE R2, R0, R3, c[0x0][0x160] ;  /* 0x0000580000027625 */ /* 0x000fcc00078e0203 */
[----:B------:R0:W5:Y:S02]  /*00d0*/  LDG.E R2, [R2.64] ;  /* 0x0000000402027981 */ /* 0x000164000c1e1900 */
.L_x_1:
[----:B------:R-:W-:Y:S05]  /*00e0*/  BSYNC B0 ;  /* 0x0000000000007941 */ /* 0x000fea0003800000 */
.L_x_0:
[----:B------:R-:W-:Y:S05]  /*00f0*/  @P0 EXIT ;  /* 0x000000000000094d */ /* 0x000fea0003800000 */
[----:B-----5:R-:W-:Y:S01]  /*0100*/  F2FP.BF16.PACK_AB R4, RZ, R2 ;  /* 0x00000002ff04723e */ /* 0x020fe200000010ff */
[----:B0-----:R-:W-:-:S05]  /*0110*/  IMAD.WIDE R2, R0, R5, c[0x0][0x168] ;  /* 0x00005a0000027625 */ /* 0x001fca00078e0205 */
[----:B------:R-:W-:Y:S01]  /*0120*/  STG.E.U16 [R2.64], R4 ;  /* 0x0000000402007986 */ /* 0x000fe2000c101504 */
[----:B------:R-:W-:Y:S05]  /*0130*/  EXIT ;  /* 0x000000000000794d */ /* 0x000fea0003800000 */
.L_x_2:
[----:B------:R-:W-:-:S00]  /*0140*/  BRA `(.L_x_2) ;  /* 0xfffffff000007947 */ /* 0x000fc0000383ffff */
[----:B------:R-:W-:-:S00]  /*0150*/  NOP ;  /* 0x0000000000007918 */ /* 0x000fc00000000000 */
        /* <DEDUP_REMOVED lines=10> */
.L_x_3:
